//
// Generated by NVIDIA NVVM Compiler
//
// Compiler Build ID: CL-36424714
// Cuda compilation tools, release 13.0, V13.0.88
// Based on NVVM 20.0.0
//

.version 9.0
.target sm_100
.address_size 64

	// .globl	_Z17naive_gemm_kernelPfPKfS1_m

.visible .entry _Z17naive_gemm_kernelPfPKfS1_m(
	.param .u64 .ptr .align 1 _Z17naive_gemm_kernelPfPKfS1_m_param_0,
	.param .u64 .ptr .align 1 _Z17naive_gemm_kernelPfPKfS1_m_param_1,
	.param .u64 .ptr .align 1 _Z17naive_gemm_kernelPfPKfS1_m_param_2,
	.param .u64 _Z17naive_gemm_kernelPfPKfS1_m_param_3
)
{
	.reg .pred 	%p<10>;
	.reg .b32 	%r<9>;
	.reg .b32 	%f<67>;
	.reg .b64 	%rd<76>;

	ld.param.u64 	%rd24, [_Z17naive_gemm_kernelPfPKfS1_m_param_0];
	ld.param.u64 	%rd26, [_Z17naive_gemm_kernelPfPKfS1_m_param_1];
	ld.param.u64 	%rd27, [_Z17naive_gemm_kernelPfPKfS1_m_param_2];
	ld.param.u64 	%rd25, [_Z17naive_gemm_kernelPfPKfS1_m_param_3];
	cvta.to.global.u64 	%rd1, %rd27;
	cvta.to.global.u64 	%rd2, %rd26;
	mov.u32 	%r1, %ctaid.y;
	mov.u32 	%r2, %ntid.y;
	mov.u32 	%r3, %tid.y;
	mad.lo.s32 	%r4, %r1, %r2, %r3;
	cvt.u64.u32 	%rd3, %r4;
	mov.u32 	%r5, %ctaid.x;
	mov.u32 	%r6, %ntid.x;
	mov.u32 	%r7, %tid.x;
	mad.lo.s32 	%r8, %r5, %r6, %r7;
	cvt.u64.u32 	%rd4, %r8;
	max.u64 	%rd28, %rd3, %rd4;
	setp.ge.u64 	%p1, %rd28, %rd25;
	@%p1 bra 	$L__BB0_13;
	mul.lo.s64 	%rd5, %rd25, %rd3;
	add.s64 	%rd30, %rd25, -1;
	and.b64  	%rd6, %rd25, 7;
	setp.lt.u64 	%p2, %rd30, 7;
	mov.f32 	%f66, 0f00000000;
	mov.b64 	%rd74, 0;
	@%p2 bra 	$L__BB0_4;
	and.b64  	%rd74, %rd25, -8;
	shl.b64 	%rd31, %rd4, 2;
	add.s64 	%rd71, %rd1, %rd31;
	shl.b64 	%rd9, %rd25, 5;
	shl.b64 	%rd32, %rd5, 2;
	add.s64 	%rd33, %rd32, %rd2;
	add.s64 	%rd70, %rd33, 16;
	shl.b64 	%rd11, %rd25, 2;
	mov.f32 	%f66, 0f00000000;
	mov.u64 	%rd72, %rd74;
$L__BB0_3:
	.pragma "nounroll";
	ld.global.f32 	%f16, [%rd70+-16];
	ld.global.f32 	%f17, [%rd71];
	fma.rn.f32 	%f18, %f16, %f17, %f66;
	ld.global.f32 	%f19, [%rd70+-12];
	add.s64 	%rd34, %rd71, %rd11;
	ld.global.f32 	%f20, [%rd34];
	fma.rn.f32 	%f21, %f19, %f20, %f18;
	ld.global.f32 	%f22, [%rd70+-8];
	add.s64 	%rd35, %rd34, %rd11;
	ld.global.f32 	%f23, [%rd35];
	fma.rn.f32 	%f24, %f22, %f23, %f21;
	ld.global.f32 	%f25, [%rd70+-4];
	add.s64 	%rd36, %rd35, %rd11;
	ld.global.f32 	%f26, [%rd36];
	fma.rn.f32 	%f27, %f25, %f26, %f24;
	ld.global.f32 	%f28, [%rd70];
	add.s64 	%rd37, %rd36, %rd11;
	ld.global.f32 	%f29, [%rd37];
	fma.rn.f32 	%f30, %f28, %f29, %f27;
	ld.global.f32 	%f31, [%rd70+4];
	add.s64 	%rd38, %rd37, %rd11;
	ld.global.f32 	%f32, [%rd38];
	fma.rn.f32 	%f33, %f31, %f32, %f30;
	ld.global.f32 	%f34, [%rd70+8];
	add.s64 	%rd39, %rd38, %rd11;
	ld.global.f32 	%f35, [%rd39];
	fma.rn.f32 	%f36, %f34, %f35, %f33;
	ld.global.f32 	%f37, [%rd70+12];
	add.s64 	%rd40, %rd39, %rd11;
	ld.global.f32 	%f38, [%rd40];
	fma.rn.f32 	%f66, %f37, %f38, %f36;
	add.s64 	%rd72, %rd72, -8;
	add.s64 	%rd71, %rd71, %rd9;
	add.s64 	%rd70, %rd70, 32;
	setp.ne.s64 	%p3, %rd72, 0;
	@%p3 bra 	$L__BB0_3;
$L__BB0_4:
	setp.eq.s64 	%p4, %rd6, 0;
	@%p4 bra 	$L__BB0_12;
	and.b64  	%rd19, %rd25, 3;
	setp.lt.u64 	%p5, %rd6, 4;
	@%p5 bra 	$L__BB0_7;
	add.s64 	%rd41, %rd74, %rd5;
	shl.b64 	%rd42, %rd41, 2;
	add.s64 	%rd43, %rd2, %rd42;
	ld.global.f32 	%f40, [%rd43];
	mad.lo.s64 	%rd44, %rd74, %rd25, %rd4;
	shl.b64 	%rd45, %rd44, 2;
	add.s64 	%rd46, %rd1, %rd45;
	ld.global.f32 	%f41, [%rd46];
	fma.rn.f32 	%f42, %f40, %f41, %f66;
	ld.global.f32 	%f43, [%rd43+4];
	shl.b64 	%rd47, %rd25, 2;
	add.s64 	%rd48, %rd46, %rd47;
	ld.global.f32 	%f44, [%rd48];
	fma.rn.f32 	%f45, %f43, %f44, %f42;
	ld.global.f32 	%f46, [%rd43+8];
	add.s64 	%rd49, %rd48, %rd47;
	ld.global.f32 	%f47, [%rd49];
	fma.rn.f32 	%f48, %f46, %f47, %f45;
	ld.global.f32 	%f49, [%rd43+12];
	add.s64 	%rd50, %rd49, %rd47;
	ld.global.f32 	%f50, [%rd50];
	fma.rn.f32 	%f66, %f49, %f50, %f48;
	add.s64 	%rd74, %rd74, 4;
$L__BB0_7:
	setp.eq.s64 	%p6, %rd19, 0;
	@%p6 bra 	$L__BB0_12;
	setp.eq.s64 	%p7, %rd19, 1;
	@%p7 bra 	$L__BB0_10;
	add.s64 	%rd51, %rd74, %rd5;
	shl.b64 	%rd52, %rd51, 2;
	add.s64 	%rd53, %rd2, %rd52;
	ld.global.f32 	%f52, [%rd53];
	mad.lo.s64 	%rd54, %rd74, %rd25, %rd4;
	shl.b64 	%rd55, %rd54, 2;
	add.s64 	%rd56, %rd1, %rd55;
	ld.global.f32 	%f53, [%rd56];
	fma.rn.f32 	%f54, %f52, %f53, %f66;
	ld.global.f32 	%f55, [%rd53+4];
	shl.b64 	%rd57, %rd25, 2;
	add.s64 	%rd58, %rd56, %rd57;
	ld.global.f32 	%f56, [%rd58];
	fma.rn.f32 	%f66, %f55, %f56, %f54;
	add.s64 	%rd74, %rd74, 2;
$L__BB0_10:
	and.b64  	%rd59, %rd25, 1;
	setp.eq.b64 	%p8, %rd59, 1;
	not.pred 	%p9, %p8;
	@%p9 bra 	$L__BB0_12;
	add.s64 	%rd60, %rd74, %rd5;
	shl.b64 	%rd61, %rd60, 2;
	add.s64 	%rd62, %rd2, %rd61;
	ld.global.f32 	%f57, [%rd62];
	mad.lo.s64 	%rd63, %rd74, %rd25, %rd4;
	shl.b64 	%rd64, %rd63, 2;
	add.s64 	%rd65, %rd1, %rd64;
	ld.global.f32 	%f58, [%rd65];
	fma.rn.f32 	%f66, %f57, %f58, %f66;
$L__BB0_12:
	add.s64 	%rd66, %rd5, %rd4;
	cvta.to.global.u64 	%rd67, %rd24;
	shl.b64 	%rd68, %rd66, 2;
	add.s64 	%rd69, %rd67, %rd68;
	st.global.f32 	[%rd69], %f66;
$L__BB0_13:
	ret;

}


// ===== COMPILED SASS (sm_100) =====

	.target	sm_100

	.elftype	@"ET_EXEC"


//--------------------- .note.nv.tkinfo           --------------------------
	.section	.note.nv.tkinfo,"",@"SHT_NOTE"
	.sectionflags	@"SHF_NOTE_NV_TKINFO"
	.tkinfo
        /*0018*/ 	.word	0x00000002
        /*0030*/ 	.string	""
        /*0030*/ 	.string	"ptxas"
        /*0030*/ 	.string	"Cuda compilation tools, release 13.0, V13.0.88"
        /*0030*/ 	.string	"Build cuda_13.0.r13.0/compiler.36424714_0"
        /*0030*/ 	.string	"-arch sm_100 -m 64 "



//--------------------- .note.nv.cuinfo           --------------------------
	.section	.note.nv.cuinfo,"",@"SHT_NOTE"
	.sectionflags	@"SHF_NOTE_NV_CUINFO"
        /*0018*/ 	.short	0x0002
        /*001a*/ 	.short	0x0064
        /*001c*/ 	.short	0x0082
	.zero		2


//--------------------- .nv.info                  --------------------------
	.section	.nv.info,"",@"SHT_CUDA_INFO"
	.align	4


	//----- nvinfo : EIATTR_REGCOUNT
	.align		4
        /*0000*/ 	.byte	0x04, 0x2f
        /*0002*/ 	.short	(.L_1 - .L_0)
	.align		4
.L_0:
        /*0004*/ 	.word	index@(_Z17naive_gemm_kernelPfPKfS1_m)
        /*0008*/ 	.word	0x00000020


	//----- nvinfo : EIATTR_FRAME_SIZE
	.align		4
.L_1:
        /*000c*/ 	.byte	0x04, 0x11
        /*000e*/ 	.short	(.L_3 - .L_2)
	.align		4
.L_2:
        /*0010*/ 	.word	index@(_Z17naive_gemm_kernelPfPKfS1_m)
        /*0014*/ 	.word	0x00000000


	//----- nvinfo : EIATTR_MIN_STACK_SIZE
	.align		4
.L_3:
        /*0018*/ 	.byte	0x04, 0x12
        /*001a*/ 	.short	(.L_5 - .L_4)
	.align		4
.L_4:
        /*001c*/ 	.word	index@(_Z17naive_gemm_kernelPfPKfS1_m)
        /*0020*/ 	.word	0x00000000
.L_5:


//--------------------- .nv.compat                --------------------------
	.section	.nv.compat,"",@"SHT_CUDA_COMPAT_INFO"
	.align	4
        /*0000*/ 	.byte	0x02, 0x09, 0x00, 0x00, 0x02, 0x02, 0x01, 0x00, 0x02, 0x05, 0x05, 0x00, 0x03, 0x07, 0x01, 0x01
        /*0010*/ 	.byte	0x02, 0x03, 0x00, 0x00, 0x02, 0x06, 0x01, 0x00, 0x04, 0x0b, 0x08, 0x00, 0x09, 0x00, 0x00, 0x00
        /*0020*/ 	.byte	0x00, 0x00, 0x00, 0x00


//--------------------- .nv.info._Z17naive_gemm_kernelPfPKfS1_m --------------------------
	.section	.nv.info._Z17naive_gemm_kernelPfPKfS1_m,"",@"SHT_CUDA_INFO"
	.sectionflags	@""
	.align	4


	//----- nvinfo : EIATTR_CUDA_API_VERSION
	.align		4
        /*0000*/ 	.byte	0x04, 0x37
        /*0002*/ 	.short	(.L_7 - .L_6)
.L_6:
        /*0004*/ 	.word	0x00000082


	//----- nvinfo : EIATTR_KPARAM_INFO
	.align		4
.L_7:
        /*0008*/ 	.byte	0x04, 0x17
        /*000a*/ 	.short	(.L_9 - .L_8)
.L_8:
        /*000c*/ 	.word	0x00000000
        /*0010*/ 	.short	0x0003
        /*0012*/ 	.short	0x0018
        /*0014*/ 	.byte	0x00, 0xf0, 0x21, 0x00


	//----- nvinfo : EIATTR_KPARAM_INFO
	.align		4
.L_9:
        /*0018*/ 	.byte	0x04, 0x17
        /*001a*/ 	.short	(.L_11 - .L_10)
.L_10:
        /*001c*/ 	.word	0x00000000
        /*0020*/ 	.short	0x0002
        /*0022*/ 	.short	0x0010
        /*0024*/ 	.byte	0x00, 0xf5, 0x21, 0x00


	//----- nvinfo : EIATTR_KPARAM_INFO
	.align		4
.L_11:
        /*0028*/ 	.byte	0x04, 0x17
        /*002a*/ 	.short	(.L_13 - .L_12)
.L_12:
        /*002c*/ 	.word	0x00000000
        /*0030*/ 	.short	0x0001
        /*0032*/ 	.short	0x0008
        /*0034*/ 	.byte	0x00, 0xf5, 0x21, 0x00


	//----- nvinfo : EIATTR_KPARAM_INFO
	.align		4
.L_13:
        /*0038*/ 	.byte	0x04, 0x17
        /*003a*/ 	.short	(.L_15 - .L_14)
.L_14:
        /*003c*/ 	.word	0x00000000
        /*0040*/ 	.short	0x0000
        /*0042*/ 	.short	0x0000
        /*0044*/ 	.byte	0x00, 0xf5, 0x21, 0x00


	//----- nvinfo : EIATTR_SPARSE_MMA_MASK
	.align		4
.L_15:
        /*0048*/ 	.byte	0x03, 0x50
        /*004a*/ 	.short	0x0000


	//----- nvinfo : EIATTR_MAXREG_COUNT
	.align		4
        /*004c*/ 	.byte	0x03, 0x1b
        /*004e*/ 	.short	0x00ff


	//----- nvinfo : EIATTR_MERCURY_ISA_VERSION
	.align		4
        /*0050*/ 	.byte	0x03, 0x5f
        /*0052*/ 	.short	0x0101


	//----- nvinfo : EIATTR_VRC_CTA_INIT_COUNT
	.align		4
        /*0054*/ 	.byte	0x02, 0x4a
	.zero		1
	.zero		1


	//----- nvinfo : EIATTR_EXIT_INSTR_OFFSETS
	.align		4
        /*0058*/ 	.byte	0x04, 0x1c
        /*005a*/ 	.short	(.L_17 - .L_16)


	//   ....[0]....
.L_16:
        /*005c*/ 	.word	0x000000f0


	//   ....[1]....
        /*0060*/ 	.word	0x00000c30


	//----- nvinfo : EIATTR_CBANK_PARAM_SIZE
	.align		4
.L_17:
        /*0064*/ 	.byte	0x03, 0x19
        /*0066*/ 	.short	0x0020


	//----- nvinfo : EIATTR_PARAM_CBANK
	.align		4
        /*0068*/ 	.byte	0x04, 0x0a
        /*006a*/ 	.short	(.L_19 - .L_18)
	.align		4
.L_18:
        /*006c*/ 	.word	index@(.nv.constant0._Z17naive_gemm_kernelPfPKfS1_m)
        /*0070*/ 	.short	0x0380
        /*0072*/ 	.short	0x0020


	//----- nvinfo : EIATTR_SW_WAR
	.align		4
.L_19:
        /*0074*/ 	.byte	0x04, 0x36
        /*0076*/ 	.short	(.L_21 - .L_20)
.L_20:
        /*0078*/ 	.word	0x00000008
.L_21:


//--------------------- .nv.callgraph             --------------------------
	.section	.nv.callgraph,"",@"SHT_CUDA_CALLGRAPH"
	.align	4
	.sectionentsize	8
	.align		4
        /*0000*/ 	.word	0x00000000
	.align		4
        /*0004*/ 	.word	0xffffffff
	.align		4
        /*0008*/ 	.word	0x00000000
	.align		4
        /*000c*/ 	.word	0xfffffffe
	.align		4
        /*0010*/ 	.word	0x00000000
	.align		4
        /*0014*/ 	.word	0xfffffffd
	.align		4
        /*0018*/ 	.word	0x00000000
	.align		4
        /*001c*/ 	.word	0xfffffffc


//--------------------- .text._Z17naive_gemm_kernelPfPKfS1_m --------------------------
	.section	.text._Z17naive_gemm_kernelPfPKfS1_m,"ax",@progbits
	.align	128
        .global         _Z17naive_gemm_kernelPfPKfS1_m
        .type           _Z17naive_gemm_kernelPfPKfS1_m,@function
        .size           _Z17naive_gemm_kernelPfPKfS1_m,(.L_x_6 - _Z17naive_gemm_kernelPfPKfS1_m)
        .other          _Z17naive_gemm_kernelPfPKfS1_m,@"STO_CUDA_ENTRY STV_DEFAULT"
_Z17naive_gemm_kernelPfPKfS1_m:
.text._Z17naive_gemm_kernelPfPKfS1_m:
[----:B------:R-:W-:Y:S01]  /*0000*/  LDC R1, c[0x0][0x37c] ;  /* 0x0000df00ff017b82 */ /* 0x000fe20000000800 */
[----:B------:R-:W0:Y:S07]  /*0010*/  S2R R0, SR_TID.Y ;  /* 0x0000000000007919 */ /* 0x000e2e0000002200 */
[----:B------:R-:W0:Y:S01]  /*0020*/  LDC R3, c[0x0][0x364] ;  /* 0x0000d900ff037b82 */ /* 0x000e220000000800 */
[----:B------:R-:W1:Y:S07]  /*0030*/  S2R R15, SR_TID.X ;  /* 0x00000000000f7919 */ /* 0x000e6e0000002100 */
[----:B------:R-:W0:Y:S08]  /*0040*/  S2UR UR4, SR_CTAID.Y ;  /* 0x00000000000479c3 */ /* 0x000e300000002600 */
[----:B------:R-:W1:Y:S08]  /*0050*/  S2UR UR5, SR_CTAID.X ;  /* 0x00000000000579c3 */ /* 0x000e700000002500 */
[----:B------:R-:W1:Y:S08]  /*0060*/  LDC R14, c[0x0][0x360] ;  /* 0x0000d800ff0e7b82 */ /* 0x000e700000000800 */
[----:B------:R-:W2:Y:S01]  /*0070*/  LDC.64 R16, c[0x0][0x398] ;  /* 0x0000e600ff107b82 */ /* 0x000ea20000000a00 */
[----:B0-----:R-:W-:-:S02]  /*0080*/  IMAD R3, R3, UR4, R0 ;  /* 0x0000000403037c24 */ /* 0x001fc4000f8e0200 */
[----:B-1----:R-:W-:-:S05]  /*0090*/  IMAD R14, R14, UR5, R15 ;  /* 0x000000050e0e7c24 */ /* 0x002fca000f8e020f */
[----:B------:R-:W-:-:S04]  /*00a0*/  ISETP.GT.U32.AND P0, PT, R3, R14, PT ;  /* 0x0000000e0300720c */ /* 0x000fc80003f04070 */
[----:B------:R-:W-:-:S04]  /*00b0*/  ISETP.GT.U32.AND.EX P0, PT, RZ, RZ, PT, P0 ;  /* 0x000000ffff00720c */ /* 0x000fc80003f04100 */
[----:B------:R-:W-:-:S04]  /*00c0*/  SEL R5, R3, R14, P0 ;  /* 0x0000000e03057207 */ /* 0x000fc80000000000 */
[----:B--2---:R-:W-:-:S04]  /*00d0*/  ISETP.GE.U32.AND P0, PT, R5, R16, PT ;  /* 0x000000100500720c */ /* 0x004fc80003f06070 */
[----:B------:R-:W-:-:S13]  /*00e0*/  ISETP.GE.U32.AND.EX P0, PT, RZ, R17, PT, P0 ;  /* 0x00000011ff00720c */ /* 0x000fda0003f06100 */
[----:B------:R-:W-:Y:S05]  /*00f0*/  @P0 EXIT ;  /* 0x000000000000094d */ /* 0x000fea0003800000 */
[C---:B------:R-:W-:Y:S01]  /*0100*/  IADD3 R2, P0, PT, R16.reuse, -0x1, RZ ;  /* 0xffffffff10027810 */ /* 0x040fe20007f1e0ff */
[----:B------:R-:W-:Y:S01]  /*0110*/  IMAD.WIDE.U32 R12, R3, R16, RZ ;  /* 0x00000010030c7225 */ /* 0x000fe200078e00ff */
[----:B------:R-:W-:Y:S01]  /*0120*/  LOP3.LUT R0, R16, 0x7, RZ, 0xc0, !PT ;  /* 0x0000000710007812 */ /* 0x000fe200078ec0ff */
[----:B------:R-:W0:Y:S01]  /*0130*/  LDCU.64 UR4, c[0x0][0x358] ;  /* 0x00006b00ff0477ac */ /* 0x000e220008000a00 */
[----:B------:R-:W-:Y:S01]  /*0140*/  ISETP.GE.U32.AND P1, PT, R2, 0x7, PT ;  /* 0x000000070200780c */ /* 0x000fe20003f26070 */
[----:B------:R-:W-:Y:S01]  /*0150*/  IMAD.MOV.U32 R29, RZ, RZ, RZ ;  /* 0x000000ffff1d7224 */ /* 0x000fe200078e00ff */
[----:B------:R-:W-:Y:S01]  /*0160*/  IADD3.X R2, PT, PT, R17, -0x1, RZ, P0, !PT ;  /* 0xffffffff11027810 */ /* 0x000fe200007fe4ff */
[----:B------:R-:W-:Y:S01]  /*0170*/  IMAD.MOV.U32 R5, RZ, RZ, RZ ;  /* 0x000000ffff057224 */ /* 0x000fe200078e00ff */
[----:B------:R-:W-:Y:S01]  /*0180*/  ISETP.NE.U32.AND P0, PT, R0, RZ, PT ;  /* 0x000000ff0000720c */ /* 0x000fe20003f05070 */
[----:B------:R-:W-:Y:S01]  /*0190*/  IMAD R4, R3, R17, R13 ;  /* 0x0000001103047224 */ /* 0x000fe200078e020d */
[----:B------:R-:W-:Y:S01]  /*01a0*/  ISETP.GE.U32.AND.EX P1, PT, R2, RZ, PT, P1 ;  /* 0x000000ff0200720c */ /* 0x000fe20003f26110 */
[----:B------:R-:W-:Y:S01]  /*01b0*/  IMAD.MOV.U32 R2, RZ, RZ, RZ ;  /* 0x000000ffff027224 */ /* 0x000fe200078e00ff */
[----:B------:R-:W-:-:S11]  /*01c0*/  ISETP.NE.AND.EX P0, PT, RZ, RZ, PT, P0 ;  /* 0x000000ffff00720c */ /* 0x000fd60003f05300 */
[----:B0-----:R-:W-:Y:S05]  /*01d0*/  @!P1 BRA `(.L_x_0) ;  /* 0x0000000400109947 */ /* 0x001fea0003800000 */
[----:B------:R-:W0:Y:S01]  /*01e0*/  LDCU.64 UR6, c[0x0][0x390] ;  /* 0x00007200ff0677ac */ /* 0x000e220008000a00 */
[----:B------:R-:W1:Y:S01]  /*01f0*/  LDC R5, c[0x0][0x39c] ;  /* 0x0000e700ff057b82 */ /* 0x000e620000000800 */
[C---:B------:R-:W-:Y:S01]  /*0200*/  LOP3.LUT R2, R16.reuse, 0xfffffff8, RZ, 0xc0, !PT ;  /* 0xfffffff810027812 */ /* 0x040fe200078ec0ff */
[----:B------:R-:W-:Y:S01]  /*0210*/  IMAD.SHL.U32 R7, R17, 0x4, RZ ;  /* 0x0000000411077824 */ /* 0x000fe200078e00ff */
[----:B------:R-:W2:Y:S01]  /*0220*/  LDCU.64 UR8, c[0x0][0x388] ;  /* 0x00007100ff0877ac */ /* 0x000ea20008000a00 */
[C---:B------:R-:W-:Y:S01]  /*0230*/  IMAD.WIDE.U32 R10, R16.reuse, 0x4, RZ ;  /* 0x00000004100a7825 */ /* 0x040fe200078e00ff */
[----:B------:R-:W-:-:S03]  /*0240*/  SHF.L.U64.HI R8, R16, 0x5, R17 ;  /* 0x0000000510087819 */ /* 0x000fc60000010211 */
[----:B------:R-:W-:Y:S02]  /*0250*/  IMAD.MOV.U32 R29, RZ, RZ, RZ ;  /* 0x000000ffff1d7224 */ /* 0x000fe400078e00ff */
[----:B------:R-:W-:Y:S02]  /*0260*/  IMAD.IADD R7, R11, 0x1, R7 ;  /* 0x000000010b077824 */ /* 0x000fe400078e0207 */
[----:B------:R-:W-:Y:S01]  /*0270*/  IMAD.MOV.U32 R28, RZ, RZ, R2 ;  /* 0x000000ffff1c7224 */ /* 0x000fe200078e0002 */
[----:B0-----:R-:W-:Y:S02]  /*0280*/  LEA R6, P1, R14, UR6, 0x2 ;  /* 0x000000060e067c11 */ /* 0x001fe4000f8210ff */
[----:B--2---:R-:W-:Y:S02]  /*0290*/  LEA R20, P2, R12, UR8, 0x2 ;  /* 0x000000080c147c11 */ /* 0x004fe4000f8410ff */
[----:B------:R-:W-:Y:S01]  /*02a0*/  LEA.HI.X R3, R14, UR7, RZ, 0x2, P1 ;  /* 0x000000070e037c11 */ /* 0x000fe200088f14ff */
[----:B-1----:R-:W-:Y:S01]  /*02b0*/  IMAD.MOV.U32 R9, RZ, RZ, R5 ;  /* 0x000000ffff097224 */ /* 0x002fe200078e0005 */
[----:B------:R-:W-:-:S02]  /*02c0*/  LEA.HI.X R21, R12, UR9, R4, 0x2, P2 ;  /* 0x000000090c157c11 */ /* 0x000fc400090f1404 */
[----:B------:R-:W-:-:S05]  /*02d0*/  IADD3 R20, P1, PT, R20, 0x10, RZ ;  /* 0x0000001014147810 */ /* 0x000fca0007f3e0ff */
[----:B------:R-:W-:-:S08]  /*02e0*/  IMAD.X R21, RZ, RZ, R21, P1 ;  /* 0x000000ffff157224 */ /* 0x000fd000008e0615 */
.L_x_1:
[----:B------:R-:W-:Y:S02]  /*02f0*/  IMAD.MOV.U32 R25, RZ, RZ, R3 ;  /* 0x000000ffff197224 */ /* 0x000fe400078e0003 */
[----:B------:R-:W-:Y:S02]  /*0300*/  IMAD.MOV.U32 R24, RZ, RZ, R6 ;  /* 0x000000ffff187224 */ /* 0x000fe400078e0006 */
[----:B------:R-:W-:Y:S02]  /*0310*/  IMAD.MOV.U32 R18, RZ, RZ, R20 ;  /* 0x000000ffff127224 */ /* 0x000fe400078e0014 */
[----:B------:R-:W-:Y:S01]  /*0320*/  IMAD.MOV.U32 R19, RZ, RZ, R21 ;  /* 0x000000ffff137224 */ /* 0x000fe200078e0015 */
[----:B------:R-:W2:Y:S01]  /*0330*/  LDG.E R25, desc[UR4][R24.64] ;  /* 0x0000000418197981 */ /* 0x000ea2000c1e1900 */
[----:B------:R-:W-:-:S03]  /*0340*/  IADD3 R22, P1, PT, R6, R10, RZ ;  /* 0x0000000a06167210 */ /* 0x000fc60007f3e0ff */
[----:B------:R-:W3:Y:S04]  /*0350*/  LDG.E R27, desc[UR4][R18.64+-0xc] ;  /* 0xfffff404121b7981 */ /* 0x000ee8000c1e1900 */
[----:B------:R-:W2:Y:S01]  /*0360*/  LDG.E R24, desc[UR4][R18.64+-0x10] ;  /* 0xfffff00412187981 */ /* 0x000ea2000c1e1900 */
[----:B------:R-:W-:Y:S01]  /*0370*/  IMAD.X R23, R3, 0x1, R7, P1 ;  /* 0x0000000103177824 */ /* 0x000fe200008e0607 */
[----:B------:R-:W-:-:S04]  /*0380*/  IADD3 R20, P1, PT, R22, R10, RZ ;  /* 0x0000000a16147210 */ /* 0x000fc80007f3e0ff */
[----:B------:R-:W3:Y:S01]  /*0390*/  LDG.E R26, desc[UR4][R22.64] ;  /* 0x00000004161a7981 */ /* 0x000ee2000c1e1900 */
[----:B------:R-:W-:-:S05]  /*03a0*/  IMAD.X R21, R23, 0x1, R7, P1 ;  /* 0x0000000117157824 */ /* 0x000fca00008e0607 */
[----:B------:R-:W4:Y:S04]  /*03b0*/  LDG.E R22, desc[UR4][R20.64] ;  /* 0x0000000414167981 */ /* 0x000f28000c1e1900 */
[----:B------:R-:W4:Y:S01]  /*03c0*/  LDG.E R23, desc[UR4][R18.64+-0x8] ;  /* 0xfffff80412177981 */ /* 0x000f22000c1e1900 */
[----:B--2---:R-:W-:Y:S01]  /*03d0*/  FFMA R29, R24, R25, R29 ;  /* 0x00000019181d7223 */ /* 0x004fe2000000001d */
[----:B------:R-:W-:-:S05]  /*03e0*/  IADD3 R24, P1, PT, R20, R10, RZ ;  /* 0x0000000a14187210 */ /* 0x000fca0007f3e0ff */
[----:B------:R-:W-:Y:S02]  /*03f0*/  IMAD.X R25, R21, 0x1, R7, P1 ;  /* 0x0000000115197824 */ /* 0x000fe400008e0607 */
[----:B---3--:R-:W-:Y:S01]  /*0400*/  FFMA R29, R27, R26, R29 ;  /* 0x0000001a1b1d7223 */ /* 0x008fe2000000001d */
[----:B------:R-:W2:Y:S01]  /*0410*/  LDG.E R21, desc[UR4][R18.64+-0x4] ;  /* 0xfffffc0412157981 */ /* 0x000ea2000c1e1900 */
[----:B------:R-:W-:-:S03]  /*0420*/  IADD3 R26, P1, PT, R24, R10, RZ ;  /* 0x0000000a181a7210 */ /* 0x000fc60007f3e0ff */
[----:B------:R-:W2:Y:S02]  /*0430*/  LDG.E R20, desc[UR4][R24.64] ;  /* 0x0000000418147981 */ /* 0x000ea4000c1e1900 */
[----:B------:R-:W-:Y:S02]  /*0440*/  IMAD.X R27, R25, 0x1, R7, P1 ;  /* 0x00000001191b7824 */ /* 0x000fe400008e0607 */
[----:B----4-:R-:W-:-:S03]  /*0450*/  FFMA R22, R23, R22, R29 ;  /* 0x0000001617167223 */ /* 0x010fc6000000001d */
[----:B------:R-:W3:Y:S04]  /*0460*/  LDG.E R23, desc[UR4][R26.64] ;  /* 0x000000041a177981 */ /* 0x000ee8000c1e1900 */
[----:B------:R-:W3:Y:S01]  /*0470*/  LDG.E R29, desc[UR4][R18.64] ;  /* 0x00000004121d7981 */ /* 0x000ee2000c1e1900 */
[----:B--2---:R-:W-:Y:S01]  /*0480*/  FFMA R24, R21, R20, R22 ;  /* 0x0000001415187223 */ /* 0x004fe20000000016 */
[-C--:B------:R-:W-:Y:S02]  /*0490*/  IADD3 R20, P1, PT, R26, R10.reuse, RZ ;  /* 0x0000000a1a147210 */ /* 0x080fe40007f3e0ff */
[----:B------:R-:W2:Y:S03]  /*04a0*/  LDG.E R26, desc[UR4][R18.64+0xc] ;  /* 0x00000c04121a7981 */ /* 0x000ea6000c1e1900 */
[----:B------:R-:W-:Y:S01]  /*04b0*/  IMAD.X R21, R27, 0x1, R7, P1 ;  /* 0x000000011b157824 */ /* 0x000fe200008e0607 */
[----:B------:R-:W-:Y:S01]  /*04c0*/  IADD3 R22, P1, PT, R20, R10, RZ ;  /* 0x0000000a14167210 */ /* 0x000fe20007f3e0ff */
[----:B------:R-:W4:Y:S01]  /*04d0*/  LDG.E R27, desc[UR4][R18.64+0x8] ;  /* 0x00000804121b7981 */ /* 0x000f22000c1e1900 */
[----:B---3--:R-:W-:-:S03]  /*04e0*/  FFMA R29, R29, R23, R24 ;  /* 0x000000171d1d7223 */ /* 0x008fc60000000018 */
[--C-:B------:R-:W-:Y:S01]  /*04f0*/  IMAD.X R23, R21, 0x1, R7.reuse, P1 ;  /* 0x0000000115177824 */ /* 0x100fe200008e0607 */
[----:B------:R-:W-:Y:S01]  /*0500*/  IADD3 R24, P1, PT, R22, R10, RZ ;  /* 0x0000000a16187210 */ /* 0x000fe20007f3e0ff */
[----:B------:R-:W3:Y:S04]  /*0510*/  LDG.E R21, desc[UR4][R20.64] ;  /* 0x0000000414157981 */ /* 0x000ee8000c1e1900 */
[----:B------:R-:W-:Y:S01]  /*0520*/  IMAD.X R25, R23, 0x1, R7, P1 ;  /* 0x0000000117197824 */ /* 0x000fe200008e0607 */
[----:B------:R-:W4:Y:S04]  /*0530*/  LDG.E R22, desc[UR4][R22.64] ;  /* 0x0000000416167981 */ /* 0x000f28000c1e1900 */
[----:B------:R-:W2:Y:S04]  /*0540*/  LDG.E R24, desc[UR4][R24.64] ;  /* 0x0000000418187981 */ /* 0x000ea8000c1e1900 */
[----:B------:R-:W3:Y:S01]  /*0550*/  LDG.E R20, desc[UR4][R18.64+0x4] ;  /* 0x0000040412147981 */ /* 0x000ee2000c1e1900 */
[----:B------:R-:W-:-:S04]  /*0560*/  IADD3 R28, P1, PT, R28, -0x8, RZ ;  /* 0xfffffff81c1c7810 */ /* 0x000fc80007f3e0ff */
[----:B------:R-:W-:Y:S02]  /*0570*/  IADD3.X R9, PT, PT, R9, -0x1, RZ, P1, !PT ;  /* 0xffffffff09097810 */ /* 0x000fe40000ffe4ff */
[----:B------:R-:W-:-:S04]  /*0580*/  ISETP.NE.U32.AND P1, PT, R28, RZ, PT ;  /* 0x000000ff1c00720c */ /* 0x000fc80003f25070 */
[----:B------:R-:W-:Y:S02]  /*0590*/  ISETP.NE.AND.EX P1, PT, R9, RZ, PT, P1 ;  /* 0x000000ff0900720c */ /* 0x000fe40003f25310 */
[----:B------:R-:W-:-:S05]  /*05a0*/  LEA R6, P2, R16, R6, 0x5 ;  /* 0x0000000610067211 */ /* 0x000fca00078428ff */
[----:B------:R-:W-:Y:S02]  /*05b0*/  IMAD.X R3, R3, 0x1, R8, P2 ;  /* 0x0000000103037824 */ /* 0x000fe400010e0608 */
[----:B---3--:R-:W-:Y:S01]  /*05c0*/  FFMA R29, R20, R21, R29 ;  /* 0x00000015141d7223 */ /* 0x008fe2000000001d */
[----:B------:R-:W-:-:S03]  /*05d0*/  IADD3 R20, P3, PT, R18, 0x20, RZ ;  /* 0x0000002012147810 */ /* 0x000fc60007f7e0ff */
[----:B----4-:R-:W-:Y:S01]  /*05e0*/  FFMA R29, R27, R22, R29 ;  /* 0x000000161b1d7223 */ /* 0x010fe2000000001d */
[----:B------:R-:W-:-:S03]  /*05f0*/  IADD3.X R21, PT, PT, RZ, R19, RZ, P3, !PT ;  /* 0x00000013ff157210 */ /* 0x000fc60001ffe4ff */
[----:B--2---:R-:W-:Y:S01]  /*0600*/  FFMA R29, R26, R24, R29 ;  /* 0x000000181a1d7223 */ /* 0x004fe2000000001d */
[----:B------:R-:W-:Y:S06]  /*0610*/  @P1 BRA `(.L_x_1) ;  /* 0xfffffffc00341947 */ /* 0x000fec000383ffff */
.L_x_0:
[----:B------:R-:W-:Y:S05]  /*0620*/  @!P0 BRA `(.L_x_2) ;  /* 0x0000000400688947 */ /* 0x000fea0003800000 */
[----:B------:R-:W-:Y:S02]  /*0630*/  ISETP.GE.U32.AND P1, PT, R0, 0x4, PT ;  /* 0x000000040000780c */ /* 0x000fe40003f26070 */
[----:B------:R-:W-:Y:S02]  /*0640*/  LOP3.LUT R23, R16, 0x3, RZ, 0xc0, !PT ;  /* 0x0000000310177812 */ /* 0x000fe400078ec0ff */
[----:B------:R-:W-:Y:S02]  /*0650*/  ISETP.GE.U32.AND.EX P1, PT, RZ, RZ, PT, P1 ;  /* 0x000000ffff00720c */ /* 0x000fe40003f26110 */
[----:B------:R-:W-:-:S04]  /*0660*/  ISETP.NE.U32.AND P0, PT, R23, RZ, PT ;  /* 0x000000ff1700720c */ /* 0x000fc80003f05070 */
[----:B------:R-:W-:-:S07]  /*0670*/  ISETP.NE.AND.EX P0, PT, RZ, RZ, PT, P0 ;  /* 0x000000ffff00720c */ /* 0x000fce0003f05300 */
[----:B------:R-:W-:Y:S06]  /*0680*/  @!P1 BRA `(.L_x_3) ;  /* 0x00000000008c9947 */ /* 0x000fec0003800000 */
[----:B------:R-:W0:Y:S01]  /*0690*/  LDCU.64 UR6, c[0x0][0x388] ;  /* 0x00007100ff0677ac */ /* 0x000e220008000a00 */
[----:B------:R-:W-:Y:S01]  /*06a0*/  IMAD R0, R5, R16, RZ ;  /* 0x0000001005007224 */ /* 0x000fe200078e02ff */
[----:B------:R-:W-:Y:S01]  /*06b0*/  SHF.L.U64.HI R25, R16, 0x2, R17 ;  /* 0x0000000210197819 */ /* 0x000fe20000010211 */
[----:B------:R-:W-:Y:S01]  /*06c0*/  IMAD.MOV.U32 R15, RZ, RZ, RZ ;  /* 0x000000ffff0f7224 */ /* 0x000fe200078e00ff */
[----:B------:R-:W1:Y:S01]  /*06d0*/  LDCU.64 UR8, c[0x0][0x390] ;  /* 0x00007200ff0877ac */ /* 0x000e620008000a00 */
[C---:B------:R-:W-:Y:S01]  /*06e0*/  IMAD R3, R2.reuse, R17, R0 ;  /* 0x0000001102037224 */ /* 0x040fe200078e0200 */
[C---:B------:R-:W-:Y:S01]  /*06f0*/  IADD3 R0, P1, PT, R2.reuse, R12, RZ ;  /* 0x0000000c02007210 */ /* 0x040fe20007f3e0ff */
[----:B------:R-:W-:-:S04]  /*0700*/  IMAD.WIDE.U32 R8, R2, R16, R14 ;  /* 0x0000001002087225 */ /* 0x000fc800078e000e */
[----:B------:R-:W-:Y:S02]  /*0710*/  IMAD.IADD R3, R9, 0x1, R3 ;  /* 0x0000000109037824 */ /* 0x000fe400078e0203 */
[----:B------:R-:W-:Y:S02]  /*0720*/  IMAD.X R7, R5, 0x1, R4, P1 ;  /* 0x0000000105077824 */ /* 0x000fe400008e0604 */
[----:B------:R-:W-:Y:S01]  /*0730*/  IMAD.SHL.U32 R9, R16, 0x4, RZ ;  /* 0x0000000410097824 */ /* 0x000fe200078e00ff */
[----:B0-----:R-:W-:Y:S02]  /*0740*/  LEA R6, P1, R0, UR6, 0x2 ;  /* 0x0000000600067c11 */ /* 0x001fe4000f8210ff */
[----:B-1----:R-:W-:Y:S02]  /*0750*/  LEA R20, P2, R8, UR8, 0x2 ;  /* 0x0000000808147c11 */ /* 0x002fe4000f8410ff */
[----:B------:R-:W-:Y:S02]  /*0760*/  LEA.HI.X R7, R0, UR7, R7, 0x2, P1 ;  /* 0x0000000700077c11 */ /* 0x000fe400088f1407 */
[----:B------:R-:W-:-:S02]  /*0770*/  LEA.HI.X R21, R8, UR9, R3, 0x2, P2 ;  /* 0x0000000908157c11 */ /* 0x000fc400090f1403 */
[----:B------:R-:W-:Y:S01]  /*0780*/  IADD3 R18, P1, PT, R9, R20, RZ ;  /* 0x0000001409127210 */ /* 0x000fe20007f3e0ff */
[----:B------:R-:W2:Y:S03]  /*0790*/  LDG.E R22, desc[UR4][R6.64] ;  /* 0x0000000406167981 */ /* 0x000ea6000c1e1900 */
[-C--:B------:R-:W-:Y:S01]  /*07a0*/  IADD3 R10, P2, PT, R18, R9.reuse, RZ ;  /* 0x00000009120a7210 */ /* 0x080fe20007f5e0ff */
[----:B------:R-:W-:Y:S01]  /*07b0*/  IMAD.X R19, R25, 0x1, R21, P1 ;  /* 0x0000000119137824 */ /* 0x000fe200008e0615 */
[----:B------:R-:W2:Y:S02]  /*07c0*/  LDG.E R0, desc[UR4][R20.64] ;  /* 0x0000000414007981 */ /* 0x000ea4000c1e1900 */
[----:B------:R-:W-:Y:S01]  /*07d0*/  IADD3 R8, P1, PT, R10, R9, RZ ;  /* 0x000000090a087210 */ /* 0x000fe20007f3e0ff */
[--C-:B------:R-:W-:Y:S01]  /*07e0*/  IMAD.X R11, R19, 0x1, R25.reuse, P2 ;  /* 0x00000001130b7824 */ /* 0x100fe200010e0619 */
[----:B------:R-:W3:Y:S04]  /*07f0*/  LDG.E R18, desc[UR4][R18.64] ;  /* 0x0000000412127981 */ /* 0x000ee8000c1e1900 */
[----:B------:R-:W3:Y:S01]  /*0800*/  LDG.E R3, desc[UR4][R6.64+0x4] ;  /* 0x0000040406037981 */ /* 0x000ee2000c1e1900 */
[----:B------:R-:W-:-:S03]  /*0810*/  IMAD.X R9, R11, 0x1, R25, P1 ;  /* 0x000000010b097824 */ /* 0x000fc600008e0619 */
[----:B------:R-:W4:Y:S04]  /*0820*/  LDG.E R10, desc[UR4][R10.64] ;  /* 0x000000040a0a7981 */ /* 0x000f28000c1e1900 */
[----:B------:R-:W4:Y:S04]  /*0830*/  LDG.E R25, desc[UR4][R6.64+0x8] ;  /* 0x0000080406197981 */ /* 0x000f28000c1e1900 */
[----:B------:R-:W5:Y:S04]  /*0840*/  LDG.E R21, desc[UR4][R6.64+0xc] ;  /* 0x00000c0406157981 */ /* 0x000f68000c1e1900 */
[----:B------:R-:W5:Y:S01]  /*0850*/  LDG.E R8, desc[UR4][R8.64] ;  /* 0x0000000408087981 */ /* 0x000f62000c1e1900 */
[----:B------:R-:W-:-:S05]  /*0860*/  IADD3 R2, P1, PT, R2, 0x4, RZ ;  /* 0x0000000402027810 */ /* 0x000fca0007f3e0ff */
[----:B------:R-:W-:Y:S02]  /*0870*/  IMAD.X R5, RZ, RZ, R5, P1 ;  /* 0x000000ffff057224 */ /* 0x000fe400008e0605 */
[----:B--2---:R-:W-:-:S04]  /*0880*/  FFMA R0, R22, R0, R29 ;  /* 0x0000000016007223 */ /* 0x004fc8000000001d */
[----:B---3--:R-:W-:-:S04]  /*0890*/  FFMA R0, R3, R18, R0 ;  /* 0x0000001203007223 */ /* 0x008fc80000000000 */
[----:B----4-:R-:W-:-:S04]  /*08a0*/  FFMA R0, R25, R10, R0 ;  /* 0x0000000a19007223 */ /* 0x010fc80000000000 */
[----:B-----5:R-:W-:-:S07]  /*08b0*/  FFMA R29, R21, R8, R0 ;  /* 0x00000008151d7223 */ /* 0x020fce0000000000 */
.L_x_3:
[----:B------:R-:W-:Y:S05]  /*08c0*/  @!P0 BRA `(.L_x_2) ;  /* 0x0000000000c08947 */ /* 0x000fea0003800000 */
[----:B------:R-:W-:Y:S02]  /*08d0*/  ISETP.NE.U32.AND P1, PT, R23, 0x1, PT ;  /* 0x000000011700780c */ /* 0x000fe40003f25070 */
[----:B------:R-:W-:Y:S02]  /*08e0*/  LOP3.LUT R0, R16, 0x1, RZ, 0xc0, !PT ;  /* 0x0000000110007812 */ /* 0x000fe400078ec0ff */
[----:B------:R-:W-:Y:S02]  /*08f0*/  ISETP.NE.AND.EX P1, PT, RZ, RZ, PT, P1 ;  /* 0x000000ffff00720c */ /* 0x000fe40003f25310 */
[----:B------:R-:W-:-:S04]  /*0900*/  ISETP.NE.U32.AND P0, PT, R0, 0x1, PT ;  /* 0x000000010000780c */ /* 0x000fc80003f05070 */
[----:B------:R-:W-:-:S07]  /*0910*/  ISETP.NE.U32.AND.EX P0, PT, RZ, RZ, PT, P0 ;  /* 0x000000ffff00720c */ /* 0x000fce0003f05100 */
[----:B------:R-:W-:Y:S06]  /*0920*/  @!P1 BRA `(.L_x_4) ;  /* 0x0000000000609947 */ /* 0x000fec0003800000 */
[----:B------:R-:W0:Y:S01]  /*0930*/  LDCU.64 UR6, c[0x0][0x388] ;  /* 0x00007100ff0677ac */ /* 0x000e220008000a00 */
[----:B------:R-:W-:Y:S02]  /*0940*/  HFMA2 R9, -RZ, RZ, 0, 0 ;  /* 0x00000000ff097431 */ /* 0x000fe400000001ff */
[C---:B------:R-:W-:Y:S01]  /*0950*/  IMAD R3, R5.reuse, R16, RZ ;  /* 0x0000001005037224 */ /* 0x040fe200078e02ff */
[C---:B------:R-:W-:Y:S01]  /*0960*/  IADD3 R0, P1, PT, R2.reuse, R12, RZ ;  /* 0x0000000c02007210 */ /* 0x040fe20007f3e0ff */
[----:B------:R-:W1:Y:S01]  /*0970*/  LDCU.64 UR8, c[0x0][0x390] ;  /* 0x00007200ff0877ac */ /* 0x000e620008000a00 */
[----:B------:R-:W-:Y:S02]  /*0980*/  IMAD.MOV.U32 R8, RZ, RZ, R14 ;  /* 0x000000ffff087224 */ /* 0x000fe400078e000e */
[----:B------:R-:W-:Y:S02]  /*0990*/  IMAD R7, R2, R17, R3 ;  /* 0x0000001102077224 */ /* 0x000fe400078e0203 */
[----:B------:R-:W-:-:S02]  /*09a0*/  IMAD.X R3, R5, 0x1, R4, P1 ;  /* 0x0000000105037824 */ /* 0x000fc400008e0604 */
[----:B------:R-:W-:-:S04]  /*09b0*/  IMAD.WIDE.U32 R8, R2, R16, R8 ;  /* 0x0000001002087225 */ /* 0x000fc800078e0008 */
[----:B------:R-:W-:Y:S01]  /*09c0*/  IMAD.IADD R9, R9, 0x1, R7 ;  /* 0x0000000109097824 */ /* 0x000fe200078e0207 */
[----:B0-----:R-:W-:Y:S02]  /*09d0*/  LEA R6, P1, R0, UR6, 0x2 ;  /* 0x0000000600067c11 */ /* 0x001fe4000f8210ff */
[----:B-1----:R-:W-:Y:S02]  /*09e0*/  LEA R10, P2, R8, UR8, 0x2 ;  /* 0x00000008080a7c11 */ /* 0x002fe4000f8410ff */
[----:B------:R-:W-:Y:S02]  /*09f0*/  LEA.HI.X R7, R0, UR7, R3, 0x2, P1 ;  /* 0x0000000700077c11 */ /* 0x000fe400088f1403 */
[----:B------:R-:W-:Y:S02]  /*0a00*/  LEA.HI.X R11, R8, UR9, R9, 0x2, P2 ;  /* 0x00000009080b7c11 */ /* 0x000fe400090f1409 */
[C---:B------:R-:W-:Y:S01]  /*0a10*/  LEA R8, P1, R16.reuse, R10, 0x2 ;  /* 0x0000000a10087211 */ /* 0x040fe200078210ff */
[----:B------:R-:W2:Y:S03]  /*0a20*/  LDG.E R0, desc[UR4][R6.64] ;  /* 0x0000000406007981 */ /* 0x000ea6000c1e1900 */
[----:B------:R-:W-:Y:S01]  /*0a30*/  LEA.HI.X R9, R16, R11, R17, 0x2, P1 ;  /* 0x0000000b10097211 */ /* 0x000fe200008f1411 */
[----:B------:R-:W2:Y:S04]  /*0a40*/  LDG.E R10, desc[UR4][R10.64] ;  /* 0x000000040a0a7981 */ /* 0x000ea8000c1e1900 */
[----:B------:R-:W3:Y:S04]  /*0a50*/  LDG.E R18, desc[UR4][R6.64+0x4] ;  /* 0x0000040406127981 */ /* 0x000ee8000c1e1900 */
[----:B------:R-:W3:Y:S01]  /*0a60*/  LDG.E R8, desc[UR4][R8.64] ;  /* 0x0000000408087981 */ /* 0x000ee2000c1e1900 */
[----:B------:R-:W-:-:S05]  /*0a70*/  IADD3 R2, P1, PT, R2, 0x2, RZ ;  /* 0x0000000202027810 */ /* 0x000fca0007f3e0ff */
[----:B------:R-:W-:Y:S02]  /*0a80*/  IMAD.X R5, RZ, RZ, R5, P1 ;  /* 0x000000ffff057224 */ /* 0x000fe400008e0605 */
[----:B--2---:R-:W-:-:S04]  /*0a90*/  FFMA R29, R0, R10, R29 ;  /* 0x0000000a001d7223 */ /* 0x004fc8000000001d */
[----:B---3--:R-:W-:-:S07]  /*0aa0*/  FFMA R29, R18, R8, R29 ;  /* 0x00000008121d7223 */ /* 0x008fce000000001d */
.L_x_4:
[----:B------:R-:W-:Y:S05]  /*0ab0*/  @P0 BRA `(.L_x_2) ;  /* 0x0000000000440947 */ /* 0x000fea0003800000 */
[----:B------:R-:W0:Y:S01]  /*0ac0*/  LDCU.64 UR6, c[0x0][0x388] ;  /* 0x00007100ff0677ac */ /* 0x000e220008000a00 */
[----:B------:R-:W-:Y:S01]  /*0ad0*/  IMAD R3, R5, R16, RZ ;  /* 0x0000001005037224 */ /* 0x000fe200078e02ff */
[C---:B------:R-:W-:Y:S01]  /*0ae0*/  IADD3 R0, P0, PT, R2.reuse, R12, RZ ;  /* 0x0000000c02007210 */ /* 0x040fe20007f1e0ff */
[----:B------:R-:W-:Y:S01]  /*0af0*/  IMAD.MOV.U32 R6, RZ, RZ, R14 ;  /* 0x000000ffff067224 */ /* 0x000fe200078e000e */
[----:B------:R-:W1:Y:S01]  /*0b00*/  LDCU.64 UR8, c[0x0][0x390] ;  /* 0x00007200ff0877ac */ /* 0x000e620008000a00 */
[----:B------:R-:W-:Y:S02]  /*0b10*/  IMAD.MOV.U32 R7, RZ, RZ, RZ ;  /* 0x000000ffff077224 */ /* 0x000fe400078e00ff */
[C---:B------:R-:W-:Y:S02]  /*0b20*/  IMAD R17, R2.reuse, R17, R3 ;  /* 0x0000001102117224 */ /* 0x040fe400078e0203 */
[----:B------:R-:W-:-:S04]  /*0b30*/  IMAD.WIDE.U32 R6, R2, R16, R6 ;  /* 0x0000001002067225 */ /* 0x000fc800078e0006 */
[----:B------:R-:W-:Y:S02]  /*0b40*/  IMAD.X R3, R5, 0x1, R4, P0 ;  /* 0x0000000105037824 */ /* 0x000fe400000e0604 */
[----:B------:R-:W-:Y:S01]  /*0b50*/  IMAD.IADD R5, R7, 0x1, R17 ;  /* 0x0000000107057824 */ /* 0x000fe200078e0211 */
[----:B0-----:R-:W-:Y:S02]  /*0b60*/  LEA R2, P0, R0, UR6, 0x2 ;  /* 0x0000000600027c11 */ /* 0x001fe4000f8010ff */
[----:B-1----:R-:W-:Y:S02]  /*0b70*/  LEA R8, P1, R6, UR8, 0x2 ;  /* 0x0000000806087c11 */ /* 0x002fe4000f8210ff */
[----:B------:R-:W-:Y:S02]  /*0b80*/  LEA.HI.X R3, R0, UR7, R3, 0x2, P0 ;  /* 0x0000000700037c11 */ /* 0x000fe400080f1403 */
[----:B------:R-:W-:-:S03]  /*0b90*/  LEA.HI.X R9, R6, UR9, R5, 0x2, P1 ;  /* 0x0000000906097c11 */ /* 0x000fc600088f1405 */
[----:B------:R-:W2:Y:S04]  /*0ba0*/  LDG.E R2, desc[UR4][R2.64] ;  /* 0x0000000402027981 */ /* 0x000ea8000c1e1900 */
[----:B------:R-:W2:Y:S02]  /*0bb0*/  LDG.E R8, desc[UR4][R8.64] ;  /* 0x0000000408087981 */ /* 0x000ea4000c1e1900 */
[----:B--2---:R-:W-:-:S07]  /*0bc0*/  FFMA R29, R2, R8, R29 ;  /* 0x00000008021d7223 */ /* 0x004fce000000001d */
.L_x_2:
[----:B------:R-:W0:Y:S01]  /*0bd0*/  LDCU.64 UR6, c[0x0][0x380] ;  /* 0x00007000ff0677ac */ /* 0x000e220008000a00 */
[----:B------:R-:W-:-:S05]  /*0be0*/  IADD3 R12, P0, PT, R14, R12, RZ ;  /* 0x0000000c0e0c7210 */ /* 0x000fca0007f1e0ff */
[----:B------:R-:W-:Y:S01]  /*0bf0*/  IMAD.X R3, RZ, RZ, R4, P0 ;  /* 0x000000ffff037224 */ /* 0x000fe200000e0604 */
[----:B0-----:R-:W-:-:S04]  /*0c00*/  LEA R2, P0, R12, UR6, 0x2 ;  /* 0x000000060c027c11 */ /* 0x001fc8000f8010ff */
[----:B------:R-:W-:-:S05]  /*0c10*/  LEA.HI.X R3, R12, UR7, R3, 0x2, P0 ;  /* 0x000000070c037c11 */ /* 0x000fca00080f1403 */
[----:B------:R-:W-:Y:S01]  /*0c20*/  STG.E desc[UR4][R2.64], R29 ;  /* 0x0000001d02007986 */ /* 0x000fe2000c101904 */
[----:B------:R-:W-:Y:S05]  /*0c30*/  EXIT ;  /* 0x000000000000794d */ /* 0x000fea0003800000 */
.L_x_5:
[----:B------:R-:W-:-:S00]  /*0c40*/  BRA `(.L_x_5) ;  /* 0xfffffffc00fc7947 */ /* 0x000fc0000383ffff */
[----:B------:R-:W-:-:S00]  /*0c50*/  NOP ;  /* 0x0000000000007918 */ /* 0x000fc00000000000 */
        /* <DEDUP_REMOVED lines=10> */
.L_x_6:


//--------------------- .nv.shared.reserved.0     --------------------------
	.section	.nv.shared.reserved.0,"aw",@nobits
	.weak		__nv_reservedSMEM_offset_0_alias
	.size		__nv_reservedSMEM_offset_0_alias, 0, 64
	.other		__nv_reservedSMEM_offset_0_alias,@"STO_CUDA_RESERVED_SHARED STV_DEFAULT"
__nv_reservedSMEM_offset_0_alias:
	.zero		0
	.zero		64


//--------------------- .nv.constant0._Z17naive_gemm_kernelPfPKfS1_m --------------------------
	.section	.nv.constant0._Z17naive_gemm_kernelPfPKfS1_m,"a",@progbits
	.sectionflags	@""
	.align	4
.nv.constant0._Z17naive_gemm_kernelPfPKfS1_m:
	.zero		928


//--------------------- SYMBOLS --------------------------

	.type		.nv.reservedSmem.offset0,@object
	.size		.nv.reservedSmem.offset0,0x4
